	.headerflags	@"EF_CUDA_TEXMODE_UNIFIED EF_CUDA_64BIT_ADDRESS EF_CUDA_ACCELERATORS EF_CUDA_SM90 EF_CUDA_VIRTUAL_SM(EF_CUDA_SM90)"
	.elftype	@"ET_EXEC"


//--------------------- .nv.info                  --------------------------
	.section	.nv.info,"",@"SHT_CUDA_INFO"
	.align	4


	//----- nvinfo : EIATTR_REGCOUNT
	.align		4
        /*0000*/ 	.byte	0x04, 0x2f
        /*0002*/ 	.short	(.L_2 - .L_1)
	.align		4
.L_1:
        /*0004*/ 	.word	index@(triton_poi_fused_addmm_elu_2)
        /*0008*/ 	.word	0x0000000e


	//----- nvinfo : EIATTR_MIN_STACK_SIZE
	.align		4
.L_2:
        /*000c*/ 	.byte	0x04, 0x12
        /*000e*/ 	.short	(.L_4 - .L_3)
	.align		4
.L_3:
        /*0010*/ 	.word	index@(triton_poi_fused_addmm_elu_2)
        /*0014*/ 	.word	0x00000000


	//----- nvinfo : EIATTR_FRAME_SIZE
	.align		4
.L_4:
        /*0018*/ 	.byte	0x04, 0x11
        /*001a*/ 	.short	(.L_6 - .L_5)
	.align		4
.L_5:
        /*001c*/ 	.word	index@(triton_poi_fused_addmm_elu_2)
        /*0020*/ 	.word	0x00000000


	//----- nvinfo : EIATTR_MIN_STACK_SIZE
	.align		4
.L_6:
        /*0024*/ 	.byte	0x04, 0x12
        /*0026*/ 	.short	(.L_8 - .L_7)
	.align		4
.L_7:
        /*0028*/ 	.word	index@(triton_poi_fused_addmm_elu_2)
        /*002c*/ 	.word	0x00000000
.L_8:


//--------------------- .nv.info.triton_poi_fused_addmm_elu_2 --------------------------
	.section	.nv.info.triton_poi_fused_addmm_elu_2,"",@"SHT_CUDA_INFO"
	.sectionflags	@""
	.align	4


	//----- nvinfo : EIATTR_CUDA_API_VERSION
	.align		4
        /*0000*/ 	.byte	0x04, 0x37
        /*0002*/ 	.short	(.L_10 - .L_9)
.L_9:
        /*0004*/ 	.word	0x0000007c


	//----- nvinfo : EIATTR_KPARAM_INFO
	.align		4
.L_10:
        /*0008*/ 	.byte	0x04, 0x17
        /*000a*/ 	.short	(.L_12 - .L_11)
.L_11:
        /*000c*/ 	.word	0x00000000
        /*0010*/ 	.short	0x0002
        /*0012*/ 	.short	0x0010
        /*0014*/ 	.byte	0x00, 0xf0, 0x11, 0x00


	//----- nvinfo : EIATTR_KPARAM_INFO
	.align		4
.L_12:
        /*0018*/ 	.byte	0x04, 0x17
        /*001a*/ 	.short	(.L_14 - .L_13)
.L_13:
        /*001c*/ 	.word	0x00000000
        /*0020*/ 	.short	0x0001
        /*0022*/ 	.short	0x0008
        /*0024*/ 	.byte	0x00, 0xf4, 0x21, 0x00


	//----- nvinfo : EIATTR_KPARAM_INFO
	.align		4
.L_14:
        /*0028*/ 	.byte	0x04, 0x17
        /*002a*/ 	.short	(.L_16 - .L_15)
.L_15:
        /*002c*/ 	.word	0x00000000
        /*0030*/ 	.short	0x0000
        /*0032*/ 	.short	0x0000
        /*0034*/ 	.byte	0x00, 0xf4, 0x21, 0x00


	//----- nvinfo : EIATTR_SPARSE_MMA_MASK
	.align		4
.L_16:
        /*0038*/ 	.byte	0x03, 0x50
        /*003a*/ 	.short	0x0000


	//----- nvinfo : EIATTR_MAXREG_COUNT
	.align		4
        /*003c*/ 	.byte	0x03, 0x1b
        /*003e*/ 	.short	0x00ff


	//----- nvinfo : EIATTR_EXIT_INSTR_OFFSETS
	.align		4
        /*0040*/ 	.byte	0x04, 0x1c
        /*0042*/ 	.short	(.L_18 - .L_17)


	//   ....[0]....
.L_17:
        /*0044*/ 	.word	0x00000300


	//   ....[1]....
        /*0048*/ 	.word	0x00000320


	//----- nvinfo : EIATTR_REQNTID
	.align		4
.L_18:
        /*004c*/ 	.byte	0x04, 0x10
        /*004e*/ 	.short	(.L_20 - .L_19)
.L_19:
        /*0050*/ 	.word	0x00000020
        /*0054*/ 	.word	0x00000001
        /*0058*/ 	.word	0x00000001


	//----- nvinfo : EIATTR_CBANK_PARAM_SIZE
	.align		4
.L_20:
        /*005c*/ 	.byte	0x03, 0x19
        /*005e*/ 	.short	0x0014


	//----- nvinfo : EIATTR_PARAM_CBANK
	.align		4
        /*0060*/ 	.byte	0x04, 0x0a
        /*0062*/ 	.short	(.L_22 - .L_21)
	.align		4
.L_21:
        /*0064*/ 	.word	index@(.nv.constant0.triton_poi_fused_addmm_elu_2)
        /*0068*/ 	.short	0x0210
        /*006a*/ 	.short	0x0014


	//----- nvinfo : EIATTR_SW_WAR
	.align		4
.L_22:
        /*006c*/ 	.byte	0x04, 0x36
        /*006e*/ 	.short	(.L_24 - .L_23)
.L_23:
        /*0070*/ 	.word	0x00000008
.L_24:


//--------------------- .nv.callgraph             --------------------------
	.section	.nv.callgraph,"",@"SHT_CUDA_CALLGRAPH"
	.align	4
	.sectionentsize	8
	.align		4
        /*0000*/ 	.word	0x00000000
	.align		4
        /*0004*/ 	.word	0xffffffff
	.align		4
        /*0008*/ 	.word	0x00000000
	.align		4
        /*000c*/ 	.word	0xfffffffe
	.align		4
        /*0010*/ 	.word	0x00000000
	.align		4
        /*0014*/ 	.word	0xfffffffd
	.align		4
        /*0018*/ 	.word	0x00000000
	.align		4
        /*001c*/ 	.word	0xfffffffc


//--------------------- .nv.constant4             --------------------------
	.section	.nv.constant4,"a",@progbits
	.align	8
	.align		8
.nv.constant4:
        /*0000*/ 	.dword	_$_str


//--------------------- .text.triton_poi_fused_addmm_elu_2 --------------------------
	.section	.text.triton_poi_fused_addmm_elu_2,"ax",@progbits
	.align	128
        .global         triton_poi_fused_addmm_elu_2
        .type           triton_poi_fused_addmm_elu_2,@function
        .size           triton_poi_fused_addmm_elu_2,(.L_x_1 - triton_poi_fused_addmm_elu_2)
        .other          triton_poi_fused_addmm_elu_2,@"STO_CUDA_ENTRY STV_DEFAULT"
triton_poi_fused_addmm_elu_2:
.text.triton_poi_fused_addmm_elu_2:
[----:B------:R-:W0:Y:S02]  /*0000*/  LDC R1, c[0x0][0x28] ;  /* 0x00000a00ff017b82 */ /* 0x000e240000000800 */
[----:B------:R-:W1:Y:S01]  /*0010*/  S2R R0, SR_TID.X ;  /* 0x0000000000007919 */ /* 0x000e620000002100 */
[----:B------:R-:W2:Y:S01]  /*0020*/  LDC.64 R2, c[0x0][0x210] ;  /* 0x00008400ff027b82 */ /* 0x000ea20000000a00 */
[----:B------:R-:W-:Y:S01]  /*0030*/  ULDC.64 UR4, c[0x0][0x208] ;  /* 0x0000820000047ab9 */ /* 0x000fe20000000a00 */
[----:B------:R-:W3:Y:S06]  /*0040*/  S2R R7, SR_CTAID.X ;  /* 0x0000000000077919 */ /* 0x000eec0000002500 */
[----:B------:R-:W4:Y:S01]  /*0050*/  LDC.64 R4, c[0x0][0x218] ;  /* 0x00008600ff047b82 */ /* 0x000f220000000a00 */
[----:B-1----:R-:W-:-:S04]  /*0060*/  LOP3.LUT R0, R0, 0x1f, RZ, 0xc0, !PT ;  /* 0x0000001f00007812 */ /* 0x002fc800078ec0ff */
[----:B---3--:R-:W-:-:S04]  /*0070*/  LEA R7, R7, R0, 0x5 ;  /* 0x0000000007077211 */ /* 0x008fc800078e28ff */
[C---:B------:R-:W-:Y:S01]  /*0080*/  ISETP.GE.AND P0, PT, R7.reuse, 0x14, PT ;  /* 0x000000140700780c */ /* 0x040fe20003f06270 */
[----:B------:R-:W-:-:S04]  /*0090*/  IMAD.HI R0, R7, 0x66666667, RZ ;  /* 0x6666666707007827 */ /* 0x000fc800078e02ff */
[----:B--2---:R-:W-:Y:S01]  /*00a0*/  IMAD.WIDE R2, R7, 0x4, R2 ;  /* 0x0000000407027825 */ /* 0x004fe200078e0202 */
[----:B------:R-:W-:-:S04]  /*00b0*/  SHF.R.S32.HI R9, RZ, 0x1, R0 ;  /* 0x00000001ff097819 */ /* 0x000fc80000011400 */
[----:B------:R-:W-:-:S05]  /*00c0*/  LEA.HI R0, R0, R9, RZ, 0x1 ;  /* 0x0000000900007211 */ /* 0x000fca00078f08ff */
[----:B------:R-:W-:Y:S01]  /*00d0*/  IMAD R9, R0, -0x5, R7 ;  /* 0xfffffffb00097824 */ /* 0x000fe200078e0207 */
[----:B------:R-:W-:Y:S01]  /*00e0*/  HFMA2.MMA R0, -RZ, RZ, 0, 0 ;  /* 0x00000000ff007435 */ /* 0x000fe200000001ff */
[----:B------:R-:W-:Y:S02]  /*00f0*/  MOV R7, RZ ;  /* 0x000000ff00077202 */ /* 0x000fe40000000f00 */
[----:B----4-:R-:W-:-:S05]  /*0100*/  IMAD.WIDE R4, R9, 0x4, R4 ;  /* 0x0000000409047825 */ /* 0x010fca00078e0204 */
[----:B------:R-:W2:Y:S04]  /*0110*/  @!P0 LDG.E.EL R7, desc[UR4][R4.64] ;  /* 0x0000000404078981 */ /* 0x000ea8000c2e1900 */
[----:B------:R-:W2:Y:S01]  /*0120*/  @!P0 LDG.E R0, desc[UR4][R2.64] ;  /* 0x0000000402008981 */ /* 0x000ea2000c1e1900 */
[----:B------:R-:W-:Y:S01]  /*0130*/  HFMA2.MMA R11, -RZ, RZ, 0.83837890625, -4044 ;  /* 0x3ab5ebe6ff0b7435 */ /* 0x000fe200000001ff */
[----:B--2---:R-:W-:-:S04]  /*0140*/  FADD R6, R7, R0 ;  /* 0x0000000007067221 */ /* 0x004fc80000000000 */
[----:B------:R-:W-:-:S06]  /*0150*/  FMUL R8, R6, 1.4426950216293334961 ;  /* 0x3fb8aa3b06087820 */ /* 0x000fcc0000400000 */
[----:B------:R-:W1:Y:S01]  /*0160*/  FRND R8, R8 ;  /* 0x0000000800087307 */ /* 0x000e620000201000 */
[----:B------:R-:W-:-:S05]  /*0170*/  FADD.FTZ R9, |R6|, -RZ ;  /* 0x800000ff06097221 */ /* 0x000fca0000010200 */
[----:B------:R-:W-:-:S04]  /*0180*/  FSETP.GEU.AND P1, PT, R9, 0.40999999642372131348, PT ;  /* 0x3ed1eb850900780b */ /* 0x000fc80003f2e000 */
[----:B-1----:R-:W-:-:S05]  /*0190*/  FSEL R9, R8, RZ, P1 ;  /* 0x000000ff08097208 */ /* 0x002fca0000800000 */
[C---:B------:R-:W-:Y:S01]  /*01a0*/  FFMA.FTZ R10, -R9.reuse, 0.693145751953125, R6 ;  /* 0x3f317200090a7823 */ /* 0x040fe20000010106 */
[----:B------:R-:W-:-:S03]  /*01b0*/  FSETP.NEU.AND P2, PT, R9, 128, PT ;  /* 0x430000000900780b */ /* 0x000fc60003f4d000 */
[C---:B------:R-:W-:Y:S01]  /*01c0*/  FFMA.FTZ R10, -R9.reuse, 1.428606765330187045e-06, R10 ;  /* 0x35bfbe8e090a7823 */ /* 0x040fe2000001010a */
[----:B------:R-:W-:-:S03]  /*01d0*/  FSEL R9, R9, 127, P2 ;  /* 0x42fe000009097808 */ /* 0x000fc60001000000 */
[C---:B------:R-:W-:Y:S01]  /*01e0*/  FFMA.FTZ R5, R10.reuse, R11, 0.0083824126049876213074 ;  /* 0x3c0956630a057423 */ /* 0x040fe2000001000b */
[----:B------:R-:W1:Y:S03]  /*01f0*/  MUFU.EX2 R4, R9 ;  /* 0x0000000900047308 */ /* 0x000e660000000800 */
[----:B------:R-:W-:-:S04]  /*0200*/  FFMA.FTZ R5, R10, R5, 0.041667830199003219604 ;  /* 0x3d2aabe30a057423 */ /* 0x000fc80000010005 */
[----:B------:R-:W-:-:S04]  /*0210*/  FFMA.FTZ R5, R10, R5, 0.16666397452354431152 ;  /* 0x3e2aa9f60a057423 */ /* 0x000fc80000010005 */
[----:B------:R-:W-:-:S04]  /*0220*/  FFMA.FTZ R5, R10, R5, 0.49999994039535522461 ;  /* 0x3efffffe0a057423 */ /* 0x000fc80000010005 */
[----:B------:R-:W-:Y:S01]  /*0230*/  FMUL R5, R10, R5 ;  /* 0x000000050a057220 */ /* 0x000fe20000400000 */
[----:B-1----:R-:W-:-:S03]  /*0240*/  FADD R11, R4, -1 ;  /* 0xbf800000040b7421 */ /* 0x002fc60000000000 */
[----:B------:R-:W-:Y:S01]  /*0250*/  FFMA.FTZ R5, R10, R5, R10 ;  /* 0x000000050a057223 */ /* 0x000fe2000001000a */
[----:B------:R-:W-:-:S03]  /*0260*/  FSETP.NEU.AND P1, PT, R6, RZ, PT ;  /* 0x000000ff0600720b */ /* 0x000fc60003f2d000 */
[----:B------:R-:W-:-:S04]  /*0270*/  FFMA.FTZ R4, R4, R5, R11 ;  /* 0x0000000504047223 */ /* 0x000fc8000001000b */
[----:B------:R-:W-:Y:S01]  /*0280*/  @!P2 FADD R4, R4, R4 ;  /* 0x000000040404a221 */ /* 0x000fe20000000000 */
[C---:B------:R-:W-:Y:S02]  /*0290*/  FSETP.GT.AND P2, PT, R9.reuse, 128, PT ;  /* 0x430000000900780b */ /* 0x040fe40003f44000 */
[----:B------:R-:W-:Y:S02]  /*02a0*/  FSETP.GEU.AND P3, PT, R9, -25, PT ;  /* 0xc1c800000900780b */ /* 0x000fe40003f6e000 */
[----:B------:R-:W-:-:S04]  /*02b0*/  FSEL R4, R4, +INF , !P2 ;  /* 0x7f80000004047808 */ /* 0x000fc80005000000 */
[----:B------:R-:W-:Y:S01]  /*02c0*/  FSEL R5, R4, -1, P3 ;  /* 0xbf80000004057808 */ /* 0x000fe20001800000 */
[----:B------:R-:W-:Y:S01]  /*02d0*/  @!P1 FADD R5, R6, R6 ;  /* 0x0000000606059221 */ /* 0x000fe20000000000 */
[----:B------:R-:W-:-:S04]  /*02e0*/  FSETP.GT.AND P1, PT, R0, -R7, PT ;  /* 0x800000070000720b */ /* 0x000fc80003f24000 */
[----:B------:R-:W-:Y:S01]  /*02f0*/  FSEL R5, R6, R5, P1 ;  /* 0x0000000506057208 */ /* 0x000fe20000800000 */
[----:B------:R-:W-:Y:S08]  /*0300*/  @P0 EXIT ;  /* 0x000000000000094d */ /* 0x000ff00003800000 */
[----:B------:R-:W-:Y:S01]  /*0310*/  STG.E desc[UR4][R2.64], R5 ;  /* 0x0000000502007986 */ /* 0x000fe2000c101904 */
[----:B------:R-:W-:Y:S05]  /*0320*/  EXIT ;  /* 0x000000000000794d */ /* 0x000fea0003800000 */
.L_x_0:
[----:B------:R-:W-:-:S00]  /*0330*/  BRA `(.L_x_0) ;  /* 0xfffffffc00fc7947 */ /* 0x000fc0000383ffff */
[----:B------:R-:W-:-:S00]  /*0340*/  NOP ;  /* 0x0000000000007918 */ /* 0x000fc00000000000 */
        /* <DEDUP_REMOVED lines=11> */
.L_x_1:


//--------------------- .nv.global.init           --------------------------
	.section	.nv.global.init,"aw",@progbits
.nv.global.init:
	.type		_$_str,@object
	.size		_$_str,(.L_0 - _$_str)
_$_str:
        /*0000*/ 	.byte	0x5f, 0x5f, 0x43, 0x55, 0x44, 0x41, 0x5f, 0x46, 0x54, 0x5a, 0x00
.L_0:


//--------------------- .nv.constant0.triton_poi_fused_addmm_elu_2 --------------------------
	.section	.nv.constant0.triton_poi_fused_addmm_elu_2,"a",@progbits
	.sectionflags	@""
	.align	4
.nv.constant0.triton_poi_fused_addmm_elu_2:
	.zero		548
